//
// Generated by NVIDIA NVVM Compiler
//
// Compiler Build ID: CL-36424714
// Cuda compilation tools, release 13.0, V13.0.88
// Based on NVVM 20.0.0
//

.version 9.0
.target sm_100
.address_size 64

	// .globl	_Z10computeSumPiS_
.extern .shared .align 16 .b8 shared_data[];

.visible .entry _Z10computeSumPiS_(
	.param .u64 .ptr .align 1 _Z10computeSumPiS__param_0,
	.param .u64 .ptr .align 1 _Z10computeSumPiS__param_1
)
{
	.reg .pred 	%p<5>;
	.reg .b32 	%r<19>;
	.reg .b64 	%rd<14>;

	ld.param.u64 	%rd2, [_Z10computeSumPiS__param_0];
	ld.param.u64 	%rd1, [_Z10computeSumPiS__param_1];
	cvta.to.global.u64 	%rd3, %rd2;
	mov.u32 	%r1, %tid.x;
	mov.u32 	%r2, %ctaid.x;
	mov.u32 	%r3, %ntid.x;
	mad.lo.s32 	%r7, %r2, %r3, %r1;
	mul.wide.s32 	%rd4, %r7, 4;
	add.s64 	%rd5, %rd3, %rd4;
	ld.global.s32 	%rd6, [%rd5];
	shl.b32 	%r8, %r1, 3;
	mov.u32 	%r9, shared_data;
	add.s32 	%r10, %r9, %r8;
	st.shared.u64 	[%r10], %rd6;
	bar.sync 	0;
	setp.lt.u32 	%p1, %r3, 2;
	@%p1 bra 	$L__BB0_5;
	mov.b32 	%r18, 1;
$L__BB0_2:
	shl.b32 	%r5, %r18, 1;
	mul.lo.s32 	%r6, %r5, %r1;
	setp.ge.u32 	%p2, %r6, %r3;
	@%p2 bra 	$L__BB0_4;
	add.s32 	%r12, %r6, %r18;
	shl.b32 	%r13, %r12, 3;
	add.s32 	%r15, %r9, %r13;
	ld.shared.u64 	%rd7, [%r15];
	shl.b32 	%r16, %r6, 3;
	add.s32 	%r17, %r9, %r16;
	ld.shared.u64 	%rd8, [%r17];
	add.s64 	%rd9, %rd8, %rd7;
	st.shared.u64 	[%r17], %rd9;
$L__BB0_4:
	bar.sync 	0;
	setp.lt.u32 	%p3, %r5, %r3;
	mov.u32 	%r18, %r5;
	@%p3 bra 	$L__BB0_2;
$L__BB0_5:
	setp.ne.s32 	%p4, %r1, 0;
	@%p4 bra 	$L__BB0_7;
	ld.shared.u64 	%rd10, [shared_data];
	cvta.to.global.u64 	%rd11, %rd1;
	mul.wide.u32 	%rd12, %r2, 4;
	add.s64 	%rd13, %rd11, %rd12;
	st.global.u32 	[%rd13], %rd10;
$L__BB0_7:
	ret;

}


// ===== COMPILED SASS (sm_100) =====

	.target	sm_100

	.elftype	@"ET_EXEC"


//--------------------- .note.nv.tkinfo           --------------------------
	.section	.note.nv.tkinfo,"",@"SHT_NOTE"
	.sectionflags	@"SHF_NOTE_NV_TKINFO"
	.tkinfo
        /*0018*/ 	.word	0x00000002
        /*0030*/ 	.string	""
        /*0030*/ 	.string	"ptxas"
        /*0030*/ 	.string	"Cuda compilation tools, release 13.0, V13.0.88"
        /*0030*/ 	.string	"Build cuda_13.0.r13.0/compiler.36424714_0"
        /*0030*/ 	.string	"-arch sm_100 -m 64 "



//--------------------- .note.nv.cuinfo           --------------------------
	.section	.note.nv.cuinfo,"",@"SHT_NOTE"
	.sectionflags	@"SHF_NOTE_NV_CUINFO"
        /*0018*/ 	.short	0x0002
        /*001a*/ 	.short	0x0064
        /*001c*/ 	.short	0x0082
	.zero		2


//--------------------- .nv.info                  --------------------------
	.section	.nv.info,"",@"SHT_CUDA_INFO"
	.align	4


	//----- nvinfo : EIATTR_REGCOUNT
	.align		4
        /*0000*/ 	.byte	0x04, 0x2f
        /*0002*/ 	.short	(.L_1 - .L_0)
	.align		4
.L_0:
        /*0004*/ 	.word	index@(_Z10computeSumPiS_)
        /*0008*/ 	.word	0x0000000c


	//----- nvinfo : EIATTR_FRAME_SIZE
	.align		4
.L_1:
        /*000c*/ 	.byte	0x04, 0x11
        /*000e*/ 	.short	(.L_3 - .L_2)
	.align		4
.L_2:
        /*0010*/ 	.word	index@(_Z10computeSumPiS_)
        /*0014*/ 	.word	0x00000000


	//----- nvinfo : EIATTR_MIN_STACK_SIZE
	.align		4
.L_3:
        /*0018*/ 	.byte	0x04, 0x12
        /*001a*/ 	.short	(.L_5 - .L_4)
	.align		4
.L_4:
        /*001c*/ 	.word	index@(_Z10computeSumPiS_)
        /*0020*/ 	.word	0x00000000
.L_5:


//--------------------- .nv.compat                --------------------------
	.section	.nv.compat,"",@"SHT_CUDA_COMPAT_INFO"
	.align	4
        /*0000*/ 	.byte	0x02, 0x09, 0x00, 0x00, 0x02, 0x02, 0x01, 0x00, 0x02, 0x05, 0x05, 0x00, 0x03, 0x07, 0x01, 0x01
        /*0010*/ 	.byte	0x02, 0x03, 0x00, 0x00, 0x02, 0x06, 0x01, 0x00, 0x04, 0x0b, 0x08, 0x00, 0x09, 0x00, 0x00, 0x00
        /*0020*/ 	.byte	0x00, 0x00, 0x00, 0x00


//--------------------- .nv.info._Z10computeSumPiS_ --------------------------
	.section	.nv.info._Z10computeSumPiS_,"",@"SHT_CUDA_INFO"
	.sectionflags	@""
	.align	4


	//----- nvinfo : EIATTR_CUDA_API_VERSION
	.align		4
        /*0000*/ 	.byte	0x04, 0x37
        /*0002*/ 	.short	(.L_7 - .L_6)
.L_6:
        /*0004*/ 	.word	0x00000082


	//----- nvinfo : EIATTR_KPARAM_INFO
	.align		4
.L_7:
        /*0008*/ 	.byte	0x04, 0x17
        /*000a*/ 	.short	(.L_9 - .L_8)
.L_8:
        /*000c*/ 	.word	0x00000000
        /*0010*/ 	.short	0x0001
        /*0012*/ 	.short	0x0008
        /*0014*/ 	.byte	0x00, 0xf5, 0x21, 0x00


	//----- nvinfo : EIATTR_KPARAM_INFO
	.align		4
.L_9:
        /*0018*/ 	.byte	0x04, 0x17
        /*001a*/ 	.short	(.L_11 - .L_10)
.L_10:
        /*001c*/ 	.word	0x00000000
        /*0020*/ 	.short	0x0000
        /*0022*/ 	.short	0x0000
        /*0024*/ 	.byte	0x00, 0xf5, 0x21, 0x00


	//----- nvinfo : EIATTR_SPARSE_MMA_MASK
	.align		4
.L_11:
        /*0028*/ 	.byte	0x03, 0x50
        /*002a*/ 	.short	0x0000


	//----- nvinfo : EIATTR_MAXREG_COUNT
	.align		4
        /*002c*/ 	.byte	0x03, 0x1b
        /*002e*/ 	.short	0x00ff


	//----- nvinfo : EIATTR_NUM_BARRIERS
	.align		4
        /*0030*/ 	.byte	0x02, 0x4c
        /*0032*/ 	.byte	0x01
	.zero		1


	//----- nvinfo : EIATTR_MERCURY_ISA_VERSION
	.align		4
        /*0034*/ 	.byte	0x03, 0x5f
        /*0036*/ 	.short	0x0101


	//----- nvinfo : EIATTR_VRC_CTA_INIT_COUNT
	.align		4
        /*0038*/ 	.byte	0x02, 0x4a
	.zero		1
	.zero		1


	//----- nvinfo : EIATTR_EXIT_INSTR_OFFSETS
	.align		4
        /*003c*/ 	.byte	0x04, 0x1c
        /*003e*/ 	.short	(.L_13 - .L_12)


	//   ....[0]....
.L_12:
        /*0040*/ 	.word	0x00000260


	//   ....[1]....
        /*0044*/ 	.word	0x000002e0


	//----- nvinfo : EIATTR_CRS_STACK_SIZE
	.align		4
.L_13:
        /*0048*/ 	.byte	0x04, 0x1e
        /*004a*/ 	.short	(.L_15 - .L_14)
.L_14:
        /*004c*/ 	.word	0x00000000


	//----- nvinfo : EIATTR_CBANK_PARAM_SIZE
	.align		4
.L_15:
        /*0050*/ 	.byte	0x03, 0x19
        /*0052*/ 	.short	0x0010


	//----- nvinfo : EIATTR_PARAM_CBANK
	.align		4
        /*0054*/ 	.byte	0x04, 0x0a
        /*0056*/ 	.short	(.L_17 - .L_16)
	.align		4
.L_16:
        /*0058*/ 	.word	index@(.nv.constant0._Z10computeSumPiS_)
        /*005c*/ 	.short	0x0380
        /*005e*/ 	.short	0x0010


	//----- nvinfo : EIATTR_SW_WAR
	.align		4
.L_17:
        /*0060*/ 	.byte	0x04, 0x36
        /*0062*/ 	.short	(.L_19 - .L_18)
.L_18:
        /*0064*/ 	.word	0x00000008
.L_19:


//--------------------- .nv.callgraph             --------------------------
	.section	.nv.callgraph,"",@"SHT_CUDA_CALLGRAPH"
	.align	4
	.sectionentsize	8
	.align		4
        /*0000*/ 	.word	0x00000000
	.align		4
        /*0004*/ 	.word	0xffffffff
	.align		4
        /*0008*/ 	.word	0x00000000
	.align		4
        /*000c*/ 	.word	0xfffffffe
	.align		4
        /*0010*/ 	.word	0x00000000
	.align		4
        /*0014*/ 	.word	0xfffffffd
	.align		4
        /*0018*/ 	.word	0x00000000
	.align		4
        /*001c*/ 	.word	0xfffffffc


//--------------------- .text._Z10computeSumPiS_  --------------------------
	.section	.text._Z10computeSumPiS_,"ax",@progbits
	.align	128
        .global         _Z10computeSumPiS_
        .type           _Z10computeSumPiS_,@function
        .size           _Z10computeSumPiS_,(.L_x_5 - _Z10computeSumPiS_)
        .other          _Z10computeSumPiS_,@"STO_CUDA_ENTRY STV_DEFAULT"
_Z10computeSumPiS_:
.text._Z10computeSumPiS_:
[----:B------:R-:W-:Y:S01]  /*0000*/  LDC R1, c[0x0][0x37c] ;  /* 0x0000df00ff017b82 */ /* 0x000fe20000000800 */
[----:B------:R-:W0:Y:S07]  /*0010*/  S2R R6, SR_TID.X ;  /* 0x0000000000067919 */ /* 0x000e2e0000002100 */
[----:B------:R-:W1:Y:S01]  /*0020*/  LDC.64 R2, c[0x0][0x380] ;  /* 0x0000e000ff027b82 */ /* 0x000e620000000a00 */
[----:B------:R-:W0:Y:S01]  /*0030*/  LDCU UR7, c[0x0][0x360] ;  /* 0x00006c00ff0777ac */ /* 0x000e220008000800 */
[----:B------:R-:W0:Y:S01]  /*0040*/  S2R R9, SR_CTAID.X ;  /* 0x0000000000097919 */ /* 0x000e220000002500 */
[----:B------:R-:W2:Y:S01]  /*0050*/  LDCU.64 UR8, c[0x0][0x358] ;  /* 0x00006b00ff0877ac */ /* 0x000ea20008000a00 */
[----:B0-----:R-:W-:-:S04]  /*0060*/  IMAD R5, R9, UR7, R6 ;  /* 0x0000000709057c24 */ /* 0x001fc8000f8e0206 */
[----:B-1----:R-:W-:-:S05]  /*0070*/  IMAD.WIDE R2, R5, 0x4, R2 ;  /* 0x0000000405027825 */ /* 0x002fca00078e0202 */
[----:B--2---:R-:W2:Y:S01]  /*0080*/  LDG.E R4, desc[UR8][R2.64] ;  /* 0x0000000802047981 */ /* 0x004ea2000c1e1900 */
[----:B------:R-:W0:Y:S01]  /*0090*/  S2UR UR5, SR_CgaCtaId ;  /* 0x00000000000579c3 */ /* 0x000e220000008800 */
[----:B------:R-:W-:Y:S01]  /*00a0*/  UMOV UR4, 0x400 ;  /* 0x0000040000047882 */ /* 0x000fe20000000000 */
[----:B------:R-:W-:Y:S02]  /*00b0*/  UISETP.GE.U32.AND UP0, UPT, UR7, 0x2, UPT ;  /* 0x000000020700788c */ /* 0x000fe4000bf06070 */
[----:B0-----:R-:W-:-:S06]  /*00c0*/  ULEA UR4, UR5, UR4, 0x18 ;  /* 0x0000000405047291 */ /* 0x001fcc000f8ec0ff */
[----:B------:R-:W-:Y:S02]  /*00d0*/  LEA R7, R6, UR4, 0x3 ;  /* 0x0000000406077c11 */ /* 0x000fe4000f8e18ff */
[----:B--2---:R-:W-:-:S05]  /*00e0*/  SHF.R.S32.HI R5, RZ, 0x1f, R4 ;  /* 0x0000001fff057819 */ /* 0x004fca0000011404 */
[----:B------:R0:W-:Y:S01]  /*00f0*/  STS.64 [R7], R4 ;  /* 0x0000000407007388 */ /* 0x0001e20000000a00 */
[----:B------:R-:W-:Y:S06]  /*0100*/  BAR.SYNC.DEFER_BLOCKING 0x0 ;  /* 0x0000000000007b1d */ /* 0x000fec0000010000 */
[----:B------:R-:W-:Y:S05]  /*0110*/  BRA.U !UP0, `(.L_x_0) ;  /* 0x00000001084c7547 */ /* 0x000fea000b800000 */
[----:B------:R-:W-:-:S05]  /*0120*/  UMOV UR5, 0x1 ;  /* 0x0000000100057882 */ /* 0x000fca0000000000 */
.L_x_3:
[----:B------:R-:W-:Y:S01]  /*0130*/  USHF.L.U32 UR6, UR5, 0x1, URZ ;  /* 0x0000000105067899 */ /* 0x000fe200080006ff */
[----:B------:R-:W-:Y:S05]  /*0140*/  BSSY.RECONVERGENT B0, `(.L_x_1) ;  /* 0x000000c000007945 */ /* 0x000fea0003800200 */
[----:B0-----:R-:W-:-:S05]  /*0150*/  IMAD R7, R6, UR6, RZ ;  /* 0x0000000606077c24 */ /* 0x001fca000f8e02ff */
[----:B------:R-:W-:-:S13]  /*0160*/  ISETP.GE.U32.AND P0, PT, R7, UR7, PT ;  /* 0x0000000707007c0c */ /* 0x000fda000bf06070 */
[----:B------:R-:W-:Y:S05]  /*0170*/  @P0 BRA `(.L_x_2) ;  /* 0x0000000000200947 */ /* 0x000fea0003800000 */
[C---:B------:R-:W-:Y:S01]  /*0180*/  VIADD R0, R7.reuse, UR5 ;  /* 0x0000000507007c36 */ /* 0x040fe20008000000 */
[----:B------:R-:W-:-:S04]  /*0190*/  LEA R7, R7, UR4, 0x3 ;  /* 0x0000000407077c11 */ /* 0x000fc8000f8e18ff */
[----:B------:R-:W-:Y:S01]  /*01a0*/  LEA R0, R0, UR4, 0x3 ;  /* 0x0000000400007c11 */ /* 0x000fe2000f8e18ff */
[----:B------:R-:W-:Y:S04]  /*01b0*/  LDS.64 R4, [R7] ;  /* 0x0000000007047984 */ /* 0x000fe80000000a00 */
[----:B------:R-:W0:Y:S02]  /*01c0*/  LDS.64 R2, [R0] ;  /* 0x0000000000027984 */ /* 0x000e240000000a00 */
[----:B0-----:R-:W-:-:S05]  /*01d0*/  IADD3 R2, P0, PT, R2, R4, RZ ;  /* 0x0000000402027210 */ /* 0x001fca0007f1e0ff */
[----:B------:R-:W-:-:S05]  /*01e0*/  IMAD.X R3, R3, 0x1, R5, P0 ;  /* 0x0000000103037824 */ /* 0x000fca00000e0605 */
[----:B------:R0:W-:Y:S03]  /*01f0*/  STS.64 [R7], R2 ;  /* 0x0000000207007388 */ /* 0x0001e60000000a00 */
.L_x_2:
[----:B------:R-:W-:Y:S05]  /*0200*/  BSYNC.RECONVERGENT B0 ;  /* 0x0000000000007941 */ /* 0x000fea0003800200 */
.L_x_1:
[----:B------:R-:W-:Y:S01]  /*0210*/  BAR.SYNC.DEFER_BLOCKING 0x0 ;  /* 0x0000000000007b1d */ /* 0x000fe20000010000 */
[----:B------:R-:W-:-:S05]  /*0220*/  UISETP.GE.U32.AND UP0, UPT, UR6, UR7, UPT ;  /* 0x000000070600728c */ /* 0x000fca000bf06070 */
[----:B------:R-:W-:-:S04]  /*0230*/  UMOV UR5, UR6 ;  /* 0x0000000600057c82 */ /* 0x000fc80008000000 */
[----:B------:R-:W-:Y:S05]  /*0240*/  BRA.U !UP0, `(.L_x_3) ;  /* 0xfffffffd08b87547 */ /* 0x000fea000b83ffff */
.L_x_0:
[----:B------:R-:W-:-:S13]  /*0250*/  ISETP.NE.AND P0, PT, R6, RZ, PT ;  /* 0x000000ff0600720c */ /* 0x000fda0003f05270 */
[----:B------:R-:W-:Y:S05]  /*0260*/  @P0 EXIT ;  /* 0x000000000000094d */ /* 0x000fea0003800000 */
[----:B------:R-:W1:Y:S01]  /*0270*/  S2UR UR5, SR_CgaCtaId ;  /* 0x00000000000579c3 */ /* 0x000e620000008800 */
[----:B------:R-:W-:-:S07]  /*0280*/  UMOV UR4, 0x400 ;  /* 0x0000040000047882 */ /* 0x000fce0000000000 */
[----:B0-----:R-:W0:Y:S01]  /*0290*/  LDC.64 R2, c[0x0][0x388] ;  /* 0x0000e200ff027b82 */ /* 0x001e220000000a00 */
[----:B-1----:R-:W-:Y:S01]  /*02a0*/  ULEA UR4, UR5, UR4, 0x18 ;  /* 0x0000000405047291 */ /* 0x002fe2000f8ec0ff */
[----:B0-----:R-:W-:-:S08]  /*02b0*/  IMAD.WIDE.U32 R2, R9, 0x4, R2 ;  /* 0x0000000409027825 */ /* 0x001fd000078e0002 */
[----:B------:R-:W0:Y:S04]  /*02c0*/  LDS R5, [UR4] ;  /* 0x00000004ff057984 */ /* 0x000e280008000800 */
[----:B0-----:R-:W-:Y:S01]  /*02d0*/  STG.E desc[UR8][R2.64], R5 ;  /* 0x0000000502007986 */ /* 0x001fe2000c101908 */
[----:B------:R-:W-:Y:S05]  /*02e0*/  EXIT ;  /* 0x000000000000794d */ /* 0x000fea0003800000 */
.L_x_4:
[----:B------:R-:W-:-:S00]  /*02f0*/  BRA `(.L_x_4) ;  /* 0xfffffffc00fc7947 */ /* 0x000fc0000383ffff */
[----:B------:R-:W-:-:S00]  /*0300*/  NOP ;  /* 0x0000000000007918 */ /* 0x000fc00000000000 */
[----:B------:R-:W-:-:S00]  /*0310*/  NOP ;  /* 0x0000000000007918 */ /* 0x000fc00000000000 */
[----:B------:R-:W-:-:S00]  /*0320*/  NOP ;  /* 0x0000000000007918 */ /* 0x000fc00000000000 */
[----:B------:R-:W-:-:S00]  /*0330*/  NOP ;  /* 0x0000000000007918 */ /* 0x000fc00000000000 */
[----:B------:R-:W-:-:S00]  /*0340*/  NOP ;  /* 0x0000000000007918 */ /* 0x000fc00000000000 */
[----:B------:R-:W-:-:S00]  /*0350*/  NOP ;  /* 0x0000000000007918 */ /* 0x000fc00000000000 */
[----:B------:R-:W-:-:S00]  /*0360*/  NOP ;  /* 0x0000000000007918 */ /* 0x000fc00000000000 */
[----:B------:R-:W-:-:S00]  /*0370*/  NOP ;  /* 0x0000000000007918 */ /* 0x000fc00000000000 */
.L_x_5:


//--------------------- .nv.shared._Z10computeSumPiS_ --------------------------
	.section	.nv.shared._Z10computeSumPiS_,"aw",@nobits
	.sectionflags	@""
	.align	16
	.zero		1024


//--------------------- .nv.shared.reserved.0     --------------------------
	.section	.nv.shared.reserved.0,"aw",@nobits
	.weak		__nv_reservedSMEM_offset_0_alias
	.size		__nv_reservedSMEM_offset_0_alias, 0, 64
	.other		__nv_reservedSMEM_offset_0_alias,@"STO_CUDA_RESERVED_SHARED STV_DEFAULT"
__nv_reservedSMEM_offset_0_alias:
	.zero		0
	.zero		64


//--------------------- .nv.constant0._Z10computeSumPiS_ --------------------------
	.section	.nv.constant0._Z10computeSumPiS_,"a",@progbits
	.sectionflags	@""
	.align	4
.nv.constant0._Z10computeSumPiS_:
	.zero		912


//--------------------- SYMBOLS --------------------------

	.type		.nv.reservedSmem.offset0,@object
	.size		.nv.reservedSmem.offset0,0x4
	.type		.nv.reservedSmem.cap,@object
	.size		.nv.reservedSmem.cap,0x4
